//
// Generated by NVIDIA NVVM Compiler
//
// Compiler Build ID: CL-36424714
// Cuda compilation tools, release 13.0, V13.0.88
// Based on NVVM 20.0.0
//

.version 9.0
.target sm_100
.address_size 64

	// .globl	_Z8naive_mmPKfS0_Pfmmm
// _ZZ8naive_mmPKfS0_PfmmmE6M_TILE has been demoted
// _ZZ8naive_mmPKfS0_PfmmmE6N_TILE has been demoted

.visible .entry _Z8naive_mmPKfS0_Pfmmm(
	.param .u64 .ptr .align 1 _Z8naive_mmPKfS0_Pfmmm_param_0,
	.param .u64 .ptr .align 1 _Z8naive_mmPKfS0_Pfmmm_param_1,
	.param .u64 .ptr .align 1 _Z8naive_mmPKfS0_Pfmmm_param_2,
	.param .u64 _Z8naive_mmPKfS0_Pfmmm_param_3,
	.param .u64 _Z8naive_mmPKfS0_Pfmmm_param_4,
	.param .u64 _Z8naive_mmPKfS0_Pfmmm_param_5
)
{
	.reg .pred 	%p<12>;
	.reg .b32 	%r<20>;
	.reg .b32 	%f<111>;
	.reg .b64 	%rd<40>;
	// demoted variable
	.shared .align 4 .b8 _ZZ8naive_mmPKfS0_PfmmmE6M_TILE[4096];
	// demoted variable
	.shared .align 4 .b8 _ZZ8naive_mmPKfS0_PfmmmE6N_TILE[4096];
	ld.param.u64 	%rd16, [_Z8naive_mmPKfS0_Pfmmm_param_0];
	ld.param.u64 	%rd17, [_Z8naive_mmPKfS0_Pfmmm_param_1];
	ld.param.u64 	%rd19, [_Z8naive_mmPKfS0_Pfmmm_param_3];
	ld.param.u64 	%rd20, [_Z8naive_mmPKfS0_Pfmmm_param_4];
	ld.param.u64 	%rd21, [_Z8naive_mmPKfS0_Pfmmm_param_5];
	mov.u32 	%r1, %tid.x;
	mov.u32 	%r19, %tid.y;
	mov.u32 	%r11, %ctaid.x;
	mov.u32 	%r12, %ntid.x;
	mad.lo.s32 	%r3, %r11, %r12, %r1;
	mov.u32 	%r13, %ctaid.y;
	mov.u32 	%r14, %ntid.y;
	mad.lo.s32 	%r4, %r13, %r14, %r19;
	add.s64 	%rd1, %rd21, 31;
	setp.lt.u64 	%p1, %rd1, 32;
	mov.f32 	%f110, 0f00000000;
	@%p1 bra 	$L__BB0_7;
	cvt.u64.u32 	%rd2, %r4;
	cvt.u64.u32 	%rd37, %r1;
	shl.b32 	%r15, %r19, 7;
	mov.u32 	%r16, _ZZ8naive_mmPKfS0_PfmmmE6M_TILE;
	add.s32 	%r5, %r16, %r15;
	shl.b32 	%r17, %r1, 2;
	add.s32 	%r6, %r5, %r17;
	mov.u32 	%r18, _ZZ8naive_mmPKfS0_PfmmmE6N_TILE;
	add.s32 	%r8, %r18, %r17;
	add.s32 	%r7, %r8, %r15;
	mad.lo.s64 	%rd23, %rd21, %rd2, %rd37;
	shl.b64 	%rd24, %rd23, 2;
	cvta.to.global.u64 	%rd25, %rd16;
	add.s64 	%rd38, %rd25, %rd24;
	shr.u64 	%rd5, %rd1, 5;
	cvta.to.global.u64 	%rd6, %rd17;
	mov.f32 	%f110, 0f00000000;
	mov.b64 	%rd39, 0;
$L__BB0_2:
	setp.le.u64 	%p2, %rd19, %rd2;
	setp.le.u64 	%p3, %rd21, %rd37;
	mov.f32 	%f108, 0f00000000;
	or.pred  	%p4, %p3, %p2;
	@%p4 bra 	$L__BB0_4;
	ld.global.f32 	%f108, [%rd38];
$L__BB0_4:
	cvt.s64.s32 	%rd27, %r3;
	setp.le.u64 	%p5, %rd20, %rd27;
	st.shared.f32 	[%r6], %f108;
	cvt.u64.u32 	%rd10, %r19;
	setp.le.u64 	%p6, %rd21, %rd10;
	mov.f32 	%f109, 0f00000000;
	or.pred  	%p7, %p5, %p6;
	@%p7 bra 	$L__BB0_6;
	cvt.s64.s32 	%rd28, %r3;
	mad.lo.s64 	%rd29, %rd20, %rd10, %rd28;
	shl.b64 	%rd30, %rd29, 2;
	add.s64 	%rd31, %rd6, %rd30;
	ld.global.f32 	%f109, [%rd31];
$L__BB0_6:
	st.shared.f32 	[%r7], %f109;
	bar.sync 	0;
	ld.shared.f32 	%f12, [%r5];
	ld.shared.f32 	%f13, [%r8];
	fma.rn.f32 	%f14, %f12, %f13, %f110;
	ld.shared.f32 	%f15, [%r5+4];
	ld.shared.f32 	%f16, [%r8+128];
	fma.rn.f32 	%f17, %f15, %f16, %f14;
	ld.shared.f32 	%f18, [%r5+8];
	ld.shared.f32 	%f19, [%r8+256];
	fma.rn.f32 	%f20, %f18, %f19, %f17;
	ld.shared.f32 	%f21, [%r5+12];
	ld.shared.f32 	%f22, [%r8+384];
	fma.rn.f32 	%f23, %f21, %f22, %f20;
	ld.shared.f32 	%f24, [%r5+16];
	ld.shared.f32 	%f25, [%r8+512];
	fma.rn.f32 	%f26, %f24, %f25, %f23;
	ld.shared.f32 	%f27, [%r5+20];
	ld.shared.f32 	%f28, [%r8+640];
	fma.rn.f32 	%f29, %f27, %f28, %f26;
	ld.shared.f32 	%f30, [%r5+24];
	ld.shared.f32 	%f31, [%r8+768];
	fma.rn.f32 	%f32, %f30, %f31, %f29;
	ld.shared.f32 	%f33, [%r5+28];
	ld.shared.f32 	%f34, [%r8+896];
	fma.rn.f32 	%f35, %f33, %f34, %f32;
	ld.shared.f32 	%f36, [%r5+32];
	ld.shared.f32 	%f37, [%r8+1024];
	fma.rn.f32 	%f38, %f36, %f37, %f35;
	ld.shared.f32 	%f39, [%r5+36];
	ld.shared.f32 	%f40, [%r8+1152];
	fma.rn.f32 	%f41, %f39, %f40, %f38;
	ld.shared.f32 	%f42, [%r5+40];
	ld.shared.f32 	%f43, [%r8+1280];
	fma.rn.f32 	%f44, %f42, %f43, %f41;
	ld.shared.f32 	%f45, [%r5+44];
	ld.shared.f32 	%f46, [%r8+1408];
	fma.rn.f32 	%f47, %f45, %f46, %f44;
	ld.shared.f32 	%f48, [%r5+48];
	ld.shared.f32 	%f49, [%r8+1536];
	fma.rn.f32 	%f50, %f48, %f49, %f47;
	ld.shared.f32 	%f51, [%r5+52];
	ld.shared.f32 	%f52, [%r8+1664];
	fma.rn.f32 	%f53, %f51, %f52, %f50;
	ld.shared.f32 	%f54, [%r5+56];
	ld.shared.f32 	%f55, [%r8+1792];
	fma.rn.f32 	%f56, %f54, %f55, %f53;
	ld.shared.f32 	%f57, [%r5+60];
	ld.shared.f32 	%f58, [%r8+1920];
	fma.rn.f32 	%f59, %f57, %f58, %f56;
	ld.shared.f32 	%f60, [%r5+64];
	ld.shared.f32 	%f61, [%r8+2048];
	fma.rn.f32 	%f62, %f60, %f61, %f59;
	ld.shared.f32 	%f63, [%r5+68];
	ld.shared.f32 	%f64, [%r8+2176];
	fma.rn.f32 	%f65, %f63, %f64, %f62;
	ld.shared.f32 	%f66, [%r5+72];
	ld.shared.f32 	%f67, [%r8+2304];
	fma.rn.f32 	%f68, %f66, %f67, %f65;
	ld.shared.f32 	%f69, [%r5+76];
	ld.shared.f32 	%f70, [%r8+2432];
	fma.rn.f32 	%f71, %f69, %f70, %f68;
	ld.shared.f32 	%f72, [%r5+80];
	ld.shared.f32 	%f73, [%r8+2560];
	fma.rn.f32 	%f74, %f72, %f73, %f71;
	ld.shared.f32 	%f75, [%r5+84];
	ld.shared.f32 	%f76, [%r8+2688];
	fma.rn.f32 	%f77, %f75, %f76, %f74;
	ld.shared.f32 	%f78, [%r5+88];
	ld.shared.f32 	%f79, [%r8+2816];
	fma.rn.f32 	%f80, %f78, %f79, %f77;
	ld.shared.f32 	%f81, [%r5+92];
	ld.shared.f32 	%f82, [%r8+2944];
	fma.rn.f32 	%f83, %f81, %f82, %f80;
	ld.shared.f32 	%f84, [%r5+96];
	ld.shared.f32 	%f85, [%r8+3072];
	fma.rn.f32 	%f86, %f84, %f85, %f83;
	ld.shared.f32 	%f87, [%r5+100];
	ld.shared.f32 	%f88, [%r8+3200];
	fma.rn.f32 	%f89, %f87, %f88, %f86;
	ld.shared.f32 	%f90, [%r5+104];
	ld.shared.f32 	%f91, [%r8+3328];
	fma.rn.f32 	%f92, %f90, %f91, %f89;
	ld.shared.f32 	%f93, [%r5+108];
	ld.shared.f32 	%f94, [%r8+3456];
	fma.rn.f32 	%f95, %f93, %f94, %f92;
	ld.shared.f32 	%f96, [%r5+112];
	ld.shared.f32 	%f97, [%r8+3584];
	fma.rn.f32 	%f98, %f96, %f97, %f95;
	ld.shared.f32 	%f99, [%r5+116];
	ld.shared.f32 	%f100, [%r8+3712];
	fma.rn.f32 	%f101, %f99, %f100, %f98;
	ld.shared.f32 	%f102, [%r5+120];
	ld.shared.f32 	%f103, [%r8+3840];
	fma.rn.f32 	%f104, %f102, %f103, %f101;
	ld.shared.f32 	%f105, [%r5+124];
	ld.shared.f32 	%f106, [%r8+3968];
	fma.rn.f32 	%f110, %f105, %f106, %f104;
	bar.sync 	0;
	add.s64 	%rd39, %rd39, 1;
	add.s32 	%r19, %r19, 32;
	add.s64 	%rd38, %rd38, 128;
	add.s64 	%rd37, %rd37, 32;
	setp.gt.u64 	%p8, %rd5, %rd39;
	@%p8 bra 	$L__BB0_2;
$L__BB0_7:
	cvt.u64.u32 	%rd14, %r4;
	setp.le.u64 	%p9, %rd19, %rd14;
	cvt.s64.s32 	%rd15, %r3;
	setp.le.u64 	%p10, %rd20, %rd15;
	or.pred  	%p11, %p9, %p10;
	@%p11 bra 	$L__BB0_9;
	ld.param.u64 	%rd36, [_Z8naive_mmPKfS0_Pfmmm_param_2];
	mad.lo.s64 	%rd32, %rd20, %rd14, %rd15;
	cvta.to.global.u64 	%rd33, %rd36;
	shl.b64 	%rd34, %rd32, 2;
	add.s64 	%rd35, %rd33, %rd34;
	st.global.f32 	[%rd35], %f110;
$L__BB0_9:
	ret;

}


// ===== COMPILED SASS (sm_100) =====

	.target	sm_100

	.elftype	@"ET_EXEC"


//--------------------- .note.nv.tkinfo           --------------------------
	.section	.note.nv.tkinfo,"",@"SHT_NOTE"
	.sectionflags	@"SHF_NOTE_NV_TKINFO"
	.tkinfo
        /*0018*/ 	.word	0x00000002
        /*0030*/ 	.string	""
        /*0030*/ 	.string	"ptxas"
        /*0030*/ 	.string	"Cuda compilation tools, release 13.0, V13.0.88"
        /*0030*/ 	.string	"Build cuda_13.0.r13.0/compiler.36424714_0"
        /*0030*/ 	.string	"-arch sm_100 -m 64 "



//--------------------- .note.nv.cuinfo           --------------------------
	.section	.note.nv.cuinfo,"",@"SHT_NOTE"
	.sectionflags	@"SHF_NOTE_NV_CUINFO"
        /*0018*/ 	.short	0x0002
        /*001a*/ 	.short	0x0064
        /*001c*/ 	.short	0x0082
	.zero		2


//--------------------- .nv.info                  --------------------------
	.section	.nv.info,"",@"SHT_CUDA_INFO"
	.align	4


	//----- nvinfo : EIATTR_REGCOUNT
	.align		4
        /*0000*/ 	.byte	0x04, 0x2f
        /*0002*/ 	.short	(.L_1 - .L_0)
	.align		4
.L_0:
        /*0004*/ 	.word	index@(_Z8naive_mmPKfS0_Pfmmm)
        /*0008*/ 	.word	0x00000020


	//----- nvinfo : EIATTR_FRAME_SIZE
	.align		4
.L_1:
        /*000c*/ 	.byte	0x04, 0x11
        /*000e*/ 	.short	(.L_3 - .L_2)
	.align		4
.L_2:
        /*0010*/ 	.word	index@(_Z8naive_mmPKfS0_Pfmmm)
        /*0014*/ 	.word	0x00000000


	//----- nvinfo : EIATTR_MIN_STACK_SIZE
	.align		4
.L_3:
        /*0018*/ 	.byte	0x04, 0x12
        /*001a*/ 	.short	(.L_5 - .L_4)
	.align		4
.L_4:
        /*001c*/ 	.word	index@(_Z8naive_mmPKfS0_Pfmmm)
        /*0020*/ 	.word	0x00000000
.L_5:


//--------------------- .nv.compat                --------------------------
	.section	.nv.compat,"",@"SHT_CUDA_COMPAT_INFO"
	.align	4
        /*0000*/ 	.byte	0x02, 0x09, 0x00, 0x00, 0x02, 0x02, 0x01, 0x00, 0x02, 0x05, 0x05, 0x00, 0x03, 0x07, 0x01, 0x01
        /*0010*/ 	.byte	0x02, 0x03, 0x00, 0x00, 0x02, 0x06, 0x01, 0x00, 0x04, 0x0b, 0x08, 0x00, 0x09, 0x00, 0x00, 0x00
        /*0020*/ 	.byte	0x00, 0x00, 0x00, 0x00


//--------------------- .nv.info._Z8naive_mmPKfS0_Pfmmm --------------------------
	.section	.nv.info._Z8naive_mmPKfS0_Pfmmm,"",@"SHT_CUDA_INFO"
	.sectionflags	@""
	.align	4


	//----- nvinfo : EIATTR_CUDA_API_VERSION
	.align		4
        /*0000*/ 	.byte	0x04, 0x37
        /*0002*/ 	.short	(.L_7 - .L_6)
.L_6:
        /*0004*/ 	.word	0x00000082


	//----- nvinfo : EIATTR_KPARAM_INFO
	.align		4
.L_7:
        /*0008*/ 	.byte	0x04, 0x17
        /*000a*/ 	.short	(.L_9 - .L_8)
.L_8:
        /*000c*/ 	.word	0x00000000
        /*0010*/ 	.short	0x0005
        /*0012*/ 	.short	0x0028
        /*0014*/ 	.byte	0x00, 0xf0, 0x21, 0x00


	//----- nvinfo : EIATTR_KPARAM_INFO
	.align		4
.L_9:
        /*0018*/ 	.byte	0x04, 0x17
        /*001a*/ 	.short	(.L_11 - .L_10)
.L_10:
        /*001c*/ 	.word	0x00000000
        /*0020*/ 	.short	0x0004
        /*0022*/ 	.short	0x0020
        /*0024*/ 	.byte	0x00, 0xf0, 0x21, 0x00


	//----- nvinfo : EIATTR_KPARAM_INFO
	.align		4
.L_11:
        /*0028*/ 	.byte	0x04, 0x17
        /*002a*/ 	.short	(.L_13 - .L_12)
.L_12:
        /*002c*/ 	.word	0x00000000
        /*0030*/ 	.short	0x0003
        /*0032*/ 	.short	0x0018
        /*0034*/ 	.byte	0x00, 0xf0, 0x21, 0x00


	//----- nvinfo : EIATTR_KPARAM_INFO
	.align		4
.L_13:
        /*0038*/ 	.byte	0x04, 0x17
        /*003a*/ 	.short	(.L_15 - .L_14)
.L_14:
        /*003c*/ 	.word	0x00000000
        /*0040*/ 	.short	0x0002
        /*0042*/ 	.short	0x0010
        /*0044*/ 	.byte	0x00, 0xf5, 0x21, 0x00


	//----- nvinfo : EIATTR_KPARAM_INFO
	.align		4
.L_15:
        /*0048*/ 	.byte	0x04, 0x17
        /*004a*/ 	.short	(.L_17 - .L_16)
.L_16:
        /*004c*/ 	.word	0x00000000
        /*0050*/ 	.short	0x0001
        /*0052*/ 	.short	0x0008
        /*0054*/ 	.byte	0x00, 0xf5, 0x21, 0x00


	//----- nvinfo : EIATTR_KPARAM_INFO
	.align		4
.L_17:
        /*0058*/ 	.byte	0x04, 0x17
        /*005a*/ 	.short	(.L_19 - .L_18)
.L_18:
        /*005c*/ 	.word	0x00000000
        /*0060*/ 	.short	0x0000
        /*0062*/ 	.short	0x0000
        /*0064*/ 	.byte	0x00, 0xf5, 0x21, 0x00


	//----- nvinfo : EIATTR_SPARSE_MMA_MASK
	.align		4
.L_19:
        /*0068*/ 	.byte	0x03, 0x50
        /*006a*/ 	.short	0x0000


	//----- nvinfo : EIATTR_MAXREG_COUNT
	.align		4
        /*006c*/ 	.byte	0x03, 0x1b
        /*006e*/ 	.short	0x00ff


	//----- nvinfo : EIATTR_NUM_BARRIERS
	.align		4
        /*0070*/ 	.byte	0x02, 0x4c
        /*0072*/ 	.byte	0x01
	.zero		1


	//----- nvinfo : EIATTR_MERCURY_ISA_VERSION
	.align		4
        /*0074*/ 	.byte	0x03, 0x5f
        /*0076*/ 	.short	0x0101


	//----- nvinfo : EIATTR_VRC_CTA_INIT_COUNT
	.align		4
        /*0078*/ 	.byte	0x02, 0x4a
	.zero		1
	.zero		1


	//----- nvinfo : EIATTR_EXIT_INSTR_OFFSETS
	.align		4
        /*007c*/ 	.byte	0x04, 0x1c
        /*007e*/ 	.short	(.L_21 - .L_20)


	//   ....[0]....
.L_20:
        /*0080*/ 	.word	0x000009b0


	//   ....[1]....
        /*0084*/ 	.word	0x00000a30


	//----- nvinfo : EIATTR_CBANK_PARAM_SIZE
	.align		4
.L_21:
        /*0088*/ 	.byte	0x03, 0x19
        /*008a*/ 	.short	0x0030


	//----- nvinfo : EIATTR_PARAM_CBANK
	.align		4
        /*008c*/ 	.byte	0x04, 0x0a
        /*008e*/ 	.short	(.L_23 - .L_22)
	.align		4
.L_22:
        /*0090*/ 	.word	index@(.nv.constant0._Z8naive_mmPKfS0_Pfmmm)
        /*0094*/ 	.short	0x0380
        /*0096*/ 	.short	0x0030


	//----- nvinfo : EIATTR_SW_WAR
	.align		4
.L_23:
        /*0098*/ 	.byte	0x04, 0x36
        /*009a*/ 	.short	(.L_25 - .L_24)
.L_24:
        /*009c*/ 	.word	0x00000008
.L_25:


//--------------------- .nv.callgraph             --------------------------
	.section	.nv.callgraph,"",@"SHT_CUDA_CALLGRAPH"
	.align	4
	.sectionentsize	8
	.align		4
        /*0000*/ 	.word	0x00000000
	.align		4
        /*0004*/ 	.word	0xffffffff
	.align		4
        /*0008*/ 	.word	0x00000000
	.align		4
        /*000c*/ 	.word	0xfffffffe
	.align		4
        /*0010*/ 	.word	0x00000000
	.align		4
        /*0014*/ 	.word	0xfffffffd
	.align		4
        /*0018*/ 	.word	0x00000000
	.align		4
        /*001c*/ 	.word	0xfffffffc


//--------------------- .text._Z8naive_mmPKfS0_Pfmmm --------------------------
	.section	.text._Z8naive_mmPKfS0_Pfmmm,"ax",@progbits
	.align	128
        .global         _Z8naive_mmPKfS0_Pfmmm
        .type           _Z8naive_mmPKfS0_Pfmmm,@function
        .size           _Z8naive_mmPKfS0_Pfmmm,(.L_x_3 - _Z8naive_mmPKfS0_Pfmmm)
        .other          _Z8naive_mmPKfS0_Pfmmm,@"STO_CUDA_ENTRY STV_DEFAULT"
_Z8naive_mmPKfS0_Pfmmm:
.text._Z8naive_mmPKfS0_Pfmmm:
[----:B------:R-:W-:Y:S01]  /*0000*/  LDC R1, c[0x0][0x37c] ;  /* 0x0000df00ff017b82 */ /* 0x000fe20000000800 */
[----:B------:R-:W0:Y:S01]  /*0010*/  LDCU.64 UR12, c[0x0][0x3a8] ;  /* 0x00007500ff0c77ac */ /* 0x000e220008000a00 */
[----:B------:R-:W1:Y:S06]  /*0020*/  S2R R2, SR_TID.X ;  /* 0x0000000000027919 */ /* 0x000e6c0000002100 */
[----:B------:R-:W1:Y:S01]  /*0030*/  LDC R21, c[0x0][0x360] ;  /* 0x0000d800ff157b82 */ /* 0x000e620000000800 */
[----:B------:R-:W-:Y:S01]  /*0040*/  HFMA2 R25, -RZ, RZ, 0, 0 ;  /* 0x00000000ff197431 */ /* 0x000fe200000001ff */
[----:B------:R-:W2:Y:S01]  /*0050*/  LDCU.64 UR20, c[0x0][0x3a0] ;  /* 0x00007400ff1477ac */ /* 0x000ea20008000a00 */
[----:B------:R-:W3:Y:S01]  /*0060*/  S2R R18, SR_TID.Y ;  /* 0x0000000000127919 */ /* 0x000ee20000002200 */
[----:B------:R-:W4:Y:S04]  /*0070*/  LDCU.64 UR10, c[0x0][0x358] ;  /* 0x00006b00ff0a77ac */ /* 0x000f280008000a00 */
[----:B------:R-:W1:Y:S08]  /*0080*/  S2UR UR4, SR_CTAID.X ;  /* 0x00000000000479c3 */ /* 0x000e700000002500 */
[----:B------:R-:W3:Y:S01]  /*0090*/  S2UR UR5, SR_CTAID.Y ;  /* 0x00000000000579c3 */ /* 0x000ee20000002600 */
[----:B0-----:R-:W-:-:S04]  /*00a0*/  UIADD3 UR7, UP0, UPT, UR12, 0x1f, URZ ;  /* 0x0000001f0c077890 */ /* 0x001fc8000ff1e0ff */
[----:B------:R-:W-:Y:S02]  /*00b0*/  UIADD3.X UR8, UPT, UPT, URZ, UR13, URZ, UP0, !UPT ;  /* 0x0000000dff087290 */ /* 0x000fe400087fe4ff */
[----:B------:R-:W-:Y:S01]  /*00c0*/  UISETP.GE.U32.AND UP0, UPT, UR7, 0x20, UPT ;  /* 0x000000200700788c */ /* 0x000fe2000bf06070 */
[----:B------:R-:W3:Y:S03]  /*00d0*/  LDC R17, c[0x0][0x364] ;  /* 0x0000d900ff117b82 */ /* 0x000ee60000000800 */
[----:B------:R-:W-:Y:S01]  /*00e0*/  UISETP.GE.U32.AND.EX UP0, UPT, UR8, URZ, UPT, UP0 ;  /* 0x000000ff0800728c */ /* 0x000fe2000bf06100 */
[----:B-1----:R-:W-:Y:S02]  /*00f0*/  IMAD R20, R21, UR4, R2 ;  /* 0x0000000415147c24 */ /* 0x002fe4000f8e0202 */
[----:B---3--:R-:W-:-:S06]  /*0100*/  IMAD R17, R17, UR5, R18 ;  /* 0x0000000511117c24 */ /* 0x008fcc000f8e0212 */
[----:B--2-4-:R-:W-:Y:S05]  /*0110*/  BRA.U !UP0, `(.L_x_0) ;  /* 0x00000009080c7547 */ /* 0x014fea000b800000 */
[----:B------:R-:W0:Y:S01]  /*0120*/  S2UR UR6, SR_CgaCtaId ;  /* 0x00000000000679c3 */ /* 0x000e220000008800 */
[----:B------:R-:W1:Y:S01]  /*0130*/  LDCU.64 UR14, c[0x0][0x380] ;  /* 0x00007000ff0e77ac */ /* 0x000e620008000a00 */
[----:B------:R-:W-:Y:S02]  /*0140*/  MOV R3, RZ ;  /* 0x000000ff00037202 */ /* 0x000fe40000000f00 */
[----:B------:R-:W-:Y:S01]  /*0150*/  MOV R6, R2 ;  /* 0x0000000200067202 */ /* 0x000fe20000000f00 */
[----:B------:R-:W2:Y:S01]  /*0160*/  LDCU.64 UR16, c[0x0][0x398] ;  /* 0x00007300ff1077ac */ /* 0x000ea20008000a00 */
[----:B------:R-:W-:Y:S01]  /*0170*/  MOV R0, RZ ;  /* 0x000000ff00007202 */ /* 0x000fe20000000f00 */
[C---:B------:R-:W-:Y:S01]  /*0180*/  IMAD.WIDE.U32 R4, R17.reuse, UR12, R2 ;  /* 0x0000000c11047c25 */ /* 0x040fe2000f8e0002 */
[----:B------:R-:W-:Y:S01]  /*0190*/  MOV R25, RZ ;  /* 0x000000ff00197202 */ /* 0x000fe20000000f00 */
[----:B------:R-:W-:Y:S01]  /*01a0*/  UMOV UR4, 0x400 ;  /* 0x0000040000047882 */ /* 0x000fe20000000000 */
[----:B------:R-:W3:Y:S01]  /*01b0*/  LDCU.64 UR18, c[0x0][0x3a8] ;  /* 0x00007500ff1277ac */ /* 0x000ee20008000a00 */
[----:B------:R-:W-:Y:S01]  /*01c0*/  IMAD R5, R17, UR13, R5 ;  /* 0x0000000d11057c24 */ /* 0x000fe2000f8e0205 */
[----:B------:R-:W-:Y:S01]  /*01d0*/  UIADD3 UR5, UPT, UPT, UR4, 0x1000, URZ ;  /* 0x0000100004057890 */ /* 0x000fe2000fffe0ff */
[----:B------:R-:W4:Y:S01]  /*01e0*/  LDCU.64 UR12, c[0x0][0x3a0] ;  /* 0x00007400ff0c77ac */ /* 0x000f220008000a00 */
[----:B-1----:R-:W-:-:S04]  /*01f0*/  LEA R16, P0, R4, UR14, 0x2 ;  /* 0x0000000e04107c11 */ /* 0x002fc8000f8010ff */
[----:B------:R-:W-:Y:S01]  /*0200*/  LEA.HI.X R5, R4, UR15, R5, 0x2, P0 ;  /* 0x0000000f04057c11 */ /* 0x000fe200080f1405 */
[----:B0-----:R-:W-:Y:S01]  /*0210*/  ULEA UR4, UR6, UR4, 0x18 ;  /* 0x0000000406047291 */ /* 0x001fe2000f8ec0ff */
[----:B--2---:R-:W-:Y:S01]  /*0220*/  ISETP.GE.U32.AND P0, PT, R17, UR16, PT ;  /* 0x0000001011007c0c */ /* 0x004fe2000bf06070 */
[----:B------:R-:W-:Y:S02]  /*0230*/  ULEA UR5, UR6, UR5, 0x18 ;  /* 0x0000000506057291 */ /* 0x000fe4000f8ec0ff */
[----:B------:R-:W-:Y:S01]  /*0240*/  USHF.R.U64 UR6, UR7, 0x5, UR8 ;  /* 0x0000000507067899 */ /* 0x000fe20008001208 */
[----:B------:R-:W-:Y:S01]  /*0250*/  ISETP.GE.U32.AND.EX P0, PT, RZ, UR17, PT, P0 ;  /* 0x00000011ff007c0c */ /* 0x000fe2000bf06100 */
[----:B------:R-:W-:Y:S01]  /*0260*/  USHF.R.U32.HI UR7, URZ, 0x5, UR8 ;  /* 0x00000005ff077899 */ /* 0x000fe20008011608 */
[----:B------:R-:W-:Y:S01]  /*0270*/  LEA R3, R18, UR4, 0x7 ;  /* 0x0000000412037c11 */ /* 0x000fe2000f8e38ff */
[----:B------:R-:W-:Y:S01]  /*0280*/  UMOV UR4, URZ ;  /* 0x000000ff00047c82 */ /* 0x000fe20008000000 */
[C---:B------:R-:W-:Y:S01]  /*0290*/  LEA R7, R2.reuse, UR5, 0x2 ;  /* 0x0000000502077c11 */ /* 0x040fe2000f8e10ff */
[----:B------:R-:W-:Y:S01]  /*02a0*/  UMOV UR5, URZ ;  /* 0x000000ff00057c82 */ /* 0x000fe20008000000 */
[----:B------:R-:W-:-:S02]  /*02b0*/  LEA R4, R2, R3, 0x2 ;  /* 0x0000000302047211 */ /* 0x000fc400078e10ff */
[----:B---34-:R-:W-:-:S07]  /*02c0*/  LEA R2, R18, R7, 0x7 ;  /* 0x0000000712027211 */ /* 0x018fce00078e38ff */
.L_x_1:
[----:B------:R-:W-:Y:S02]  /*02d0*/  ISETP.GE.U32.AND P1, PT, R18, UR18, PT ;  /* 0x0000001212007c0c */ /* 0x000fe4000bf26070 */
[----:B------:R-:W-:Y:S02]  /*02e0*/  ISETP.GE.U32.AND P2, PT, R20, UR12, PT ;  /* 0x0000000c14007c0c */ /* 0x000fe4000bf46070 */
[----:B------:R-:W-:Y:S02]  /*02f0*/  SHF.R.S32.HI R21, RZ, 0x1f, R20 ;  /* 0x0000001fff157819 */ /* 0x000fe40000011414 */
[----:B------:R-:W-:Y:S02]  /*0300*/  ISETP.GE.U32.AND.EX P1, PT, RZ, UR19, PT, P1 ;  /* 0x00000013ff007c0c */ /* 0x000fe4000bf26110 */
[----:B------:R-:W-:Y:S02]  /*0310*/  MOV R24, RZ ;  /* 0x000000ff00187202 */ /* 0x000fe40000000f00 */
[----:B------:R-:W-:-:S02]  /*0320*/  ISETP.GE.U32.OR.EX P1, PT, R21, UR13, P1, P2 ;  /* 0x0000000d15007c0c */ /* 0x000fc40008f26520 */
[----:B------:R-:W-:-:S04]  /*0330*/  ISETP.GE.U32.AND P2, PT, R6, UR18, PT ;  /* 0x0000001206007c0c */ /* 0x000fc8000bf46070 */
[----:B------:R-:W-:-:S07]  /*0340*/  ISETP.GE.U32.OR.EX P2, PT, R0, UR19, P0, P2 ;  /* 0x0000001300007c0c */ /* 0x000fce0008746520 */
[----:B------:R-:W0:Y:S01]  /*0350*/  @!P1 LDC.64 R8, c[0x0][0x388] ;  /* 0x0000e200ff089b82 */ /* 0x000e220000000a00 */
[----:B------:R-:W-:-:S04]  /*0360*/  @!P1 IMAD.WIDE.U32 R10, R18, UR12, R20 ;  /* 0x0000000c120a9c25 */ /* 0x000fc8000f8e0014 */
[----:B------:R-:W-:Y:S01]  /*0370*/  @!P1 IMAD R11, R18, UR13, R11 ;  /* 0x0000000d120b9c24 */ /* 0x000fe2000f8e020b */
[C---:B0-----:R-:W-:Y:S02]  /*0380*/  @!P1 LEA R22, P3, R10.reuse, R8, 0x2 ;  /* 0x000000080a169211 */ /* 0x041fe400078610ff */
[----:B------:R-:W-:Y:S02]  /*0390*/  @!P2 MOV R8, R16 ;  /* 0x000000100008a202 */ /* 0x000fe40000000f00 */
[----:B------:R-:W-:Y:S01]  /*03a0*/  @!P1 LEA.HI.X R23, R10, R9, R11, 0x2, P3 ;  /* 0x000000090a179211 */ /* 0x000fe200018f140b */
[----:B------:R-:W-:Y:S01]  /*03b0*/  HFMA2 R11, -RZ, RZ, 0, 0 ;  /* 0x00000000ff0b7431 */ /* 0x000fe200000001ff */
[----:B------:R-:W-:-:S05]  /*03c0*/  @!P2 MOV R9, R5 ;  /* 0x000000050009a202 */ /* 0x000fca0000000f00 */
[----:B------:R-:W2:Y:S04]  /*03d0*/  @!P2 LDG.E R24, desc[UR10][R8.64] ;  /* 0x0000000a0818a981 */ /* 0x000ea8000c1e1900 */
[----:B------:R-:W3:Y:S01]  /*03e0*/  @!P1 LDG.E R11, desc[UR10][R22.64] ;  /* 0x0000000a160b9981 */ /* 0x000ee2000c1e1900 */
[----:B------:R-:W-:Y:S01]  /*03f0*/  UIADD3 UR4, UP0, UPT, UR4, 0x1, URZ ;  /* 0x0000000104047890 */ /* 0x000fe2000ff1e0ff */
[----:B------:R-:W-:Y:S02]  /*0400*/  IADD3 R6, P2, PT, R6, 0x20, RZ ;  /* 0x0000002006067810 */ /* 0x000fe40007f5e0ff */
[----:B------:R-:W-:Y:S01]  /*0410*/  IADD3 R16, P1, PT, R16, 0x80, RZ ;  /* 0x0000008010107810 */ /* 0x000fe20007f3e0ff */
[----:B------:R-:W-:Y:S01]  /*0420*/  UIADD3.X UR5, UPT, UPT, URZ, UR5, URZ, UP0, !UPT ;  /* 0x00000005ff057290 */ /* 0x000fe200087fe4ff */
[----:B------:R-:W-:Y:S01]  /*0430*/  IADD3.X R0, PT, PT, RZ, R0, RZ, P2, !PT ;  /* 0x00000000ff007210 */ /* 0x000fe200017fe4ff */
[----:B------:R-:W-:Y:S01]  /*0440*/  UISETP.GT.U32.AND UP0, UPT, UR6, UR4, UPT ;  /* 0x000000040600728c */ /* 0x000fe2000bf04070 */
[----:B------:R-:W-:-:S02]  /*0450*/  IADD3.X R5, PT, PT, RZ, R5, RZ, P1, !PT ;  /* 0x00000005ff057210 */ /* 0x000fc40000ffe4ff */
[----:B------:R-:W-:Y:S01]  /*0460*/  IADD3 R18, PT, PT, R18, 0x20, RZ ;  /* 0x0000002012127810 */ /* 0x000fe20007ffe0ff */
[----:B------:R-:W-:Y:S01]  /*0470*/  UISETP.GT.U32.AND.EX UP0, UPT, UR7, UR5, UPT, UP0 ;  /* 0x000000050700728c */ /* 0x000fe2000bf04100 */
[----:B--2---:R-:W-:Y:S04]  /*0480*/  STS [R4], R24 ;  /* 0x0000001804007388 */ /* 0x004fe80000000800 */
[----:B---3--:R-:W-:Y:S01]  /*0490*/  STS [R2], R11 ;  /* 0x0000000b02007388 */ /* 0x008fe20000000800 */
[----:B------:R-:W-:Y:S06]  /*04a0*/  BAR.SYNC.DEFER_BLOCKING 0x0 ;  /* 0x0000000000007b1d */ /* 0x000fec0000010000 */
[----:B------:R-:W-:Y:S04]  /*04b0*/  LDS R22, [R7] ;  /* 0x0000000007167984 */ /* 0x000fe80000000800 */
[----:B------:R-:W0:Y:S04]  /*04c0*/  LDS.128 R12, [R3] ;  /* 0x00000000030c7984 */ /* 0x000e280000000c00 */
[----:B------:R-:W1:Y:S04]  /*04d0*/  LDS R29, [R7+0x80] ;  /* 0x00008000071d7984 */ /* 0x000e680000000800 */
[----:B------:R-:W2:Y:S04]  /*04e0*/  LDS R27, [R7+0x100] ;  /* 0x00010000071b7984 */ /* 0x000ea80000000800 */
[----:B------:R-:W3:Y:S04]  /*04f0*/  LDS R28, [R7+0x180] ;  /* 0x00018000071c7984 */ /* 0x000ee80000000800 */
[----:B------:R-:W-:Y:S04]  /*0500*/  LDS R19, [R7+0x200] ;  /* 0x0002000007137984 */ /* 0x000fe80000000800 */
[----:B------:R-:W4:Y:S04]  /*0510*/  LDS.128 R8, [R3+0x10] ;  /* 0x0000100003087984 */ /* 0x000f280000000c00 */
[----:B------:R-:W5:Y:S04]  /*0520*/  LDS R26, [R7+0x280] ;  /* 0x00028000071a7984 */ /* 0x000f680000000800 */
[----:B------:R-:W-:Y:S04]  /*0530*/  LDS R24, [R7+0x380] ;  /* 0x0003800007187984 */ /* 0x000fe80000000800 */
[----:B------:R-:W-:Y:S01]  /*0540*/  LDS R23, [R7+0x400] ;  /* 0x0004000007177984 */ /* 0x000fe20000000800 */
[----:B0-----:R-:W-:-:S03]  /*0550*/  FFMA R12, R12, R22, R25 ;  /* 0x000000160c0c7223 */ /* 0x001fc60000000019 */
[----:B------:R-:W0:Y:S01]  /*0560*/  LDS R25, [R7+0x300] ;  /* 0x0003000007197984 */ /* 0x000e220000000800 */
[----:B-1----:R-:W-:-:S03]  /*0570*/  FFMA R12, R29, R13, R12 ;  /* 0x0000000d1d0c7223 */ /* 0x002fc6000000000c */
[----:B------:R-:W-:Y:S01]  /*0580*/  LDS R22, [R7+0x480] ;  /* 0x0004800007167984 */ /* 0x000fe20000000800 */
[----:B--2---:R-:W-:-:S04]  /*0590*/  FFMA R27, R27, R14, R12 ;  /* 0x0000000e1b1b7223 */ /* 0x004fc8000000000c */
[----:B---3--:R-:W-:Y:S02]  /*05a0*/  FFMA R27, R28, R15, R27 ;  /* 0x0000000f1c1b7223 */ /* 0x008fe4000000001b */
[----:B------:R-:W1:Y:S04]  /*05b0*/  LDS.128 R12, [R3+0x20] ;  /* 0x00002000030c7984 */ /* 0x000e680000000c00 */
[----:B------:R-:W-:Y:S01]  /*05c0*/  LDS R28, [R7+0x780] ;  /* 0x00078000071c7984 */ /* 0x000fe20000000800 */
[----:B----4-:R-:W-:-:S03]  /*05d0*/  FFMA R27, R8, R19, R27 ;  /* 0x00000013081b7223 */ /* 0x010fc6000000001b */
[----:B------:R-:W2:Y:S01]  /*05e0*/  LDS R19, [R7+0x500] ;  /* 0x0005000007137984 */ /* 0x000ea20000000800 */
[----:B-----5:R-:W-:-:S03]  /*05f0*/  FFMA R8, R26, R9, R27 ;  /* 0x000000091a087223 */ /* 0x020fc6000000001b */
[----:B------:R-:W3:Y:S01]  /*0600*/  LDS R26, [R7+0x580] ;  /* 0x00058000071a7984 */ /* 0x000ee20000000800 */
[----:B0-----:R-:W-:-:S04]  /*0610*/  FFMA R25, R25, R10, R8 ;  /* 0x0000000a19197223 */ /* 0x001fc80000000008 */
[----:B------:R-:W-:Y:S02]  /*0620*/  FFMA R27, R24, R11, R25 ;  /* 0x0000000b181b7223 */ /* 0x000fe40000000019 */
[----:B------:R-:W-:Y:S04]  /*0630*/  LDS R25, [R7+0x600] ;  /* 0x0006000007197984 */ /* 0x000fe80000000800 */
[----:B------:R-:W0:Y:S01]  /*0640*/  LDS.128 R8, [R3+0x30] ;  /* 0x0000300003087984 */ /* 0x000e220000000c00 */
[----:B-1----:R-:W-:-:S03]  /*0650*/  FFMA R27, R12, R23, R27 ;  /* 0x000000170c1b7223 */ /* 0x002fc6000000001b */
[----:B------:R-:W1:Y:S01]  /*0660*/  LDS R24, [R7+0x680] ;  /* 0x0006800007187984 */ /* 0x000e620000000800 */
[----:B------:R-:W-:-:S03]  /*0670*/  FFMA R22, R22, R13, R27 ;  /* 0x0000000d16167223 */ /* 0x000fc6000000001b */
[----:B------:R-:W4:Y:S01]  /*0680*/  LDS R23, [R7+0x700] ;  /* 0x0007000007177984 */ /* 0x000f220000000800 */
[----:B--2---:R-:W-:-:S03]  /*0690*/  FFMA R19, R19, R14, R22 ;  /* 0x0000000e13137223 */ /* 0x004fc60000000016 */
[----:B------:R-:W-:Y:S01]  /*06a0*/  LDS R22, [R7+0x880] ;  /* 0x0008800007167984 */ /* 0x000fe20000000800 */
[----:B---3--:R-:W-:-:S03]  /*06b0*/  FFMA R27, R26, R15, R19 ;  /* 0x0000000f1a1b7223 */ /* 0x008fc60000000013 */
[----:B------:R-:W-:Y:S04]  /*06c0*/  LDS R19, [R7+0x800] ;  /* 0x0008000007137984 */ /* 0x000fe80000000800 */
[----:B------:R-:W2:Y:S04]  /*06d0*/  LDS.128 R12, [R3+0x40] ;  /* 0x00004000030c7984 */ /* 0x000ea80000000c00 */
[----:B------:R-:W-:Y:S01]  /*06e0*/  LDS R26, [R7+0x980] ;  /* 0x00098000071a7984 */ /* 0x000fe20000000800 */
[----:B0-----:R-:W-:-:S03]  /*06f0*/  FFMA R27, R8, R25, R27 ;  /* 0x00000019081b7223 */ /* 0x001fc6000000001b */
[----:B------:R-:W0:Y:S01]  /*0700*/  LDS R25, [R7+0x900] ;  /* 0x0009000007197984 */ /* 0x000e220000000800 */
[----:B-1----:R-:W-:-:S04]  /*0710*/  FFMA R24, R24, R9, R27 ;  /* 0x0000000918187223 */ /* 0x002fc8000000001b */
[----:B----4-:R-:W-:Y:S02]  /*0720*/  FFMA R23, R23, R10, R24 ;  /* 0x0000000a17177223 */ /* 0x010fe40000000018 */
[----:B------:R-:W-:Y:S02]  /*0730*/  LDS R24, [R7+0xa80] ;  /* 0x000a800007187984 */ /* 0x000fe40000000800 */
[----:B------:R-:W-:Y:S02]  /*0740*/  FFMA R27, R28, R11, R23 ;  /* 0x0000000b1c1b7223 */ /* 0x000fe40000000017 */
[----:B------:R-:W-:Y:S04]  /*0750*/  LDS R23, [R7+0xa00] ;  /* 0x000a000007177984 */ /* 0x000fe80000000800 */
[----:B------:R-:W1:Y:S01]  /*0760*/  LDS.128 R8, [R3+0x50] ;  /* 0x0000500003087984 */ /* 0x000e620000000c00 */
[----:B--2---:R-:W-:-:S03]  /*0770*/  FFMA R27, R12, R19, R27 ;  /* 0x000000130c1b7223 */ /* 0x004fc6000000001b */
[----:B------:R-:W2:Y:S01]  /*0780*/  LDS R19, [R7+0xb00] ;  /* 0x000b000007137984 */ /* 0x000ea20000000800 */
[----:B------:R-:W-:-:S03]  /*0790*/  FFMA R12, R22, R13, R27 ;  /* 0x0000000d160c7223 */ /* 0x000fc6000000001b */
[----:B------:R-:W3:Y:S01]  /*07a0*/  LDS R22, [R7+0xb80] ;  /* 0x000b800007167984 */ /* 0x000ee20000000800 */
[----:B0-----:R-:W-:-:S04]  /*07b0*/  FFMA R25, R25, R14, R12 ;  /* 0x0000000e19197223 */ /* 0x001fc8000000000c */
[----:B------:R-:W-:Y:S02]  /*07c0*/  FFMA R27, R26, R15, R25 ;  /* 0x0000000f1a1b7223 */ /* 0x000fe40000000019 */
[----:B------:R-:W-:Y:S04]  /*07d0*/  LDS R25, [R7+0xc00] ;  /* 0x000c000007197984 */ /* 0x000fe80000000800 */
[----:B------:R-:W0:Y:S04]  /*07e0*/  LDS.128 R12, [R3+0x60] ;  /* 0x00006000030c7984 */ /* 0x000e280000000c00 */
[----:B------:R-:W4:Y:S01]  /*07f0*/  LDS R26, [R7+0xc80] ;  /* 0x000c8000071a7984 */ /* 0x000f220000000800 */
[----:B-1----:R-:W-:-:S04]  /*0800*/  FFMA R23, R8, R23, R27 ;  /* 0x0000001708177223 */ /* 0x002fc8000000001b */
[----:B------:R-:W-:Y:S02]  /*0810*/  FFMA R24, R24, R9, R23 ;  /* 0x0000000918187223 */ /* 0x000fe40000000017 */
[----:B------:R-:W1:Y:S02]  /*0820*/  LDS R23, [R7+0xd00] ;  /* 0x000d000007177984 */ /* 0x000e640000000800 */
[----:B--2---:R-:W-:Y:S02]  /*0830*/  FFMA R19, R19, R10, R24 ;  /* 0x0000000a13137223 */ /* 0x004fe40000000018 */
[----:B------:R-:W2:Y:S02]  /*0840*/  LDS R24, [R7+0xd80] ;  /* 0x000d800007187984 */ /* 0x000ea40000000800 */
[----:B---3--:R-:W-:Y:S02]  /*0850*/  FFMA R27, R22, R11, R19 ;  /* 0x0000000b161b7223 */ /* 0x008fe40000000013 */
[----:B------:R-:W-:Y:S04]  /*0860*/  LDS R19, [R7+0xe00] ;  /* 0x000e000007137984 */ /* 0x000fe80000000800 */
[----:B------:R-:W3:Y:S04]  /*0870*/  LDS.128 R8, [R3+0x70] ;  /* 0x0000700003087984 */ /* 0x000ee80000000c00 */
[----:B------:R-:W5:Y:S01]  /*0880*/  LDS R22, [R7+0xe80] ;  /* 0x000e800007167984 */ /* 0x000f620000000800 */
[----:B0-----:R-:W-:-:S03]  /*0890*/  FFMA R27, R12, R25, R27 ;  /* 0x000000190c1b7223 */ /* 0x001fc6000000001b */
[----:B------:R-:W0:Y:S01]  /*08a0*/  LDS R25, [R7+0xf00] ;  /* 0x000f000007197984 */ /* 0x000e220000000800 */
[----:B----4-:R-:W-:-:S03]  /*08b0*/  FFMA R26, R26, R13, R27 ;  /* 0x0000000d1a1a7223 */ /* 0x010fc6000000001b */
[----:B------:R-:W4:Y:S01]  /*08c0*/  LDS R12, [R7+0xf80] ;  /* 0x000f8000070c7984 */ /* 0x000f220000000800 */
[----:B-1----:R-:W-:-:S04]  /*08d0*/  FFMA R23, R23, R14, R26 ;  /* 0x0000000e17177223 */ /* 0x002fc8000000001a */
[----:B--2---:R-:W-:-:S04]  /*08e0*/  FFMA R15, R24, R15, R23 ;  /* 0x0000000f180f7223 */ /* 0x004fc80000000017 */
[----:B---3--:R-:W-:-:S04]  /*08f0*/  FFMA R15, R8, R19, R15 ;  /* 0x00000013080f7223 */ /* 0x008fc8000000000f */
[----:B-----5:R-:W-:-:S04]  /*0900*/  FFMA R22, R22, R9, R15 ;  /* 0x0000000916167223 */ /* 0x020fc8000000000f */
[----:B0-----:R-:W-:-:S04]  /*0910*/  FFMA R25, R25, R10, R22 ;  /* 0x0000000a19197223 */ /* 0x001fc80000000016 */
[----:B----4-:R-:W-:Y:S01]  /*0920*/  FFMA R25, R12, R11, R25 ;  /* 0x0000000b0c197223 */ /* 0x010fe20000000019 */
[----:B------:R-:W-:Y:S06]  /*0930*/  BAR.SYNC.DEFER_BLOCKING 0x0 ;  /* 0x0000000000007b1d */ /* 0x000fec0000010000 */
[----:B------:R-:W-:Y:S05]  /*0940*/  BRA.U UP0, `(.L_x_1) ;  /* 0xfffffff900607547 */ /* 0x000fea000b83ffff */
.L_x_0:
[----:B------:R-:W0:Y:S01]  /*0950*/  LDCU.64 UR4, c[0x0][0x398] ;  /* 0x00007300ff0477ac */ /* 0x000e220008000a00 */
[----:B------:R-:W-:Y:S02]  /*0960*/  ISETP.GE.U32.AND P0, PT, R20, UR20, PT ;  /* 0x0000001414007c0c */ /* 0x000fe4000bf06070 */
[----:B------:R-:W-:-:S04]  /*0970*/  SHF.R.S32.HI R3, RZ, 0x1f, R20 ;  /* 0x0000001fff037819 */ /* 0x000fc80000011414 */
[----:B------:R-:W-:Y:S02]  /*0980*/  ISETP.GE.U32.AND.EX P0, PT, R3, UR21, PT, P0 ;  /* 0x0000001503007c0c */ /* 0x000fe4000bf06100 */
[----:B0-----:R-:W-:-:S04]  /*0990*/  ISETP.GE.U32.AND P1, PT, R17, UR4, PT ;  /* 0x0000000411007c0c */ /* 0x001fc8000bf26070 */
[----:B------:R-:W-:-:S13]  /*09a0*/  ISETP.GE.U32.OR.EX P0, PT, RZ, UR5, P0, P1 ;  /* 0x00000005ff007c0c */ /* 0x000fda0008706510 */
[----:B------:R-:W-:Y:S05]  /*09b0*/  @P0 EXIT ;  /* 0x000000000000094d */ /* 0x000fea0003800000 */
[----:B------:R-:W0:Y:S01]  /*09c0*/  LDCU.64 UR4, c[0x0][0x390] ;  /* 0x00007200ff0477ac */ /* 0x000e220008000a00 */
[----:B------:R-:W-:-:S05]  /*09d0*/  MOV R2, R20 ;  /* 0x0000001400027202 */ /* 0x000fca0000000f00 */
[----:B------:R-:W-:-:S04]  /*09e0*/  IMAD.WIDE.U32 R2, R17, UR20, R2 ;  /* 0x0000001411027c25 */ /* 0x000fc8000f8e0002 */
[----:B------:R-:W-:Y:S01]  /*09f0*/  IMAD R17, R17, UR21, R3 ;  /* 0x0000001511117c24 */ /* 0x000fe2000f8e0203 */
[----:B0-----:R-:W-:-:S04]  /*0a00*/  LEA R4, P0, R2, UR4, 0x2 ;  /* 0x0000000402047c11 */ /* 0x001fc8000f8010ff */
[----:B------:R-:W-:-:S05]  /*0a10*/  LEA.HI.X R5, R2, UR5, R17, 0x2, P0 ;  /* 0x0000000502057c11 */ /* 0x000fca00080f1411 */
[----:B------:R-:W-:Y:S01]  /*0a20*/  STG.E desc[UR10][R4.64], R25 ;  /* 0x0000001904007986 */ /* 0x000fe2000c10190a */
[----:B------:R-:W-:Y:S05]  /*0a30*/  EXIT ;  /* 0x000000000000794d */ /* 0x000fea0003800000 */
.L_x_2:
[----:B------:R-:W-:-:S00]  /*0a40*/  BRA `(.L_x_2) ;  /* 0xfffffffc00fc7947 */ /* 0x000fc0000383ffff */
[----:B------:R-:W-:-:S00]  /*0a50*/  NOP ;  /* 0x0000000000007918 */ /* 0x000fc00000000000 */
        /* <DEDUP_REMOVED lines=10> */
.L_x_3:


//--------------------- .nv.shared._Z8naive_mmPKfS0_Pfmmm --------------------------
	.section	.nv.shared._Z8naive_mmPKfS0_Pfmmm,"aw",@nobits
	.sectionflags	@""
	.align	4
.nv.shared._Z8naive_mmPKfS0_Pfmmm:
	.zero		9216


//--------------------- .nv.shared.reserved.0     --------------------------
	.section	.nv.shared.reserved.0,"aw",@nobits
	.weak		__nv_reservedSMEM_offset_0_alias
	.size		__nv_reservedSMEM_offset_0_alias, 0, 64
	.other		__nv_reservedSMEM_offset_0_alias,@"STO_CUDA_RESERVED_SHARED STV_DEFAULT"
__nv_reservedSMEM_offset_0_alias:
	.zero		0
	.zero		64


//--------------------- .nv.constant0._Z8naive_mmPKfS0_Pfmmm --------------------------
	.section	.nv.constant0._Z8naive_mmPKfS0_Pfmmm,"a",@progbits
	.sectionflags	@""
	.align	4
.nv.constant0._Z8naive_mmPKfS0_Pfmmm:
	.zero		944


//--------------------- SYMBOLS --------------------------

	.type		.nv.reservedSmem.offset0,@object
	.size		.nv.reservedSmem.offset0,0x4
	.type		.nv.reservedSmem.cap,@object
	.size		.nv.reservedSmem.cap,0x4
